//
// Generated by NVIDIA NVVM Compiler
//
// Compiler Build ID: CL-36424714
// Cuda compilation tools, release 13.0, V13.0.88
// Based on NVVM 20.0.0
//

.version 9.0
.target sm_100
.address_size 64

	// .globl	_Z9nopKernelPiS_ii

.visible .entry _Z9nopKernelPiS_ii(
	.param .u64 .ptr .align 1 _Z9nopKernelPiS_ii_param_0,
	.param .u64 .ptr .align 1 _Z9nopKernelPiS_ii_param_1,
	.param .u32 _Z9nopKernelPiS_ii_param_2,
	.param .u32 _Z9nopKernelPiS_ii_param_3
)
{
	.reg .b32 	%r<5>;
	.reg .b64 	%rd<5>;

	ld.param.u64 	%rd1, [_Z9nopKernelPiS_ii_param_0];
	cvta.to.global.u64 	%rd2, %rd1;
	mov.u32 	%r1, %ctaid.x;
	mov.u32 	%r2, %ntid.x;
	mov.u32 	%r3, %tid.x;
	mad.lo.s32 	%r4, %r1, %r2, %r3;
	mul.wide.s32 	%rd3, %r4, 4;
	add.s64 	%rd4, %rd2, %rd3;
	st.global.u32 	[%rd4], %r4;
	ret;

}


// ===== COMPILED SASS (sm_100) =====

	.target	sm_100

	.elftype	@"ET_EXEC"


//--------------------- .note.nv.tkinfo           --------------------------
	.section	.note.nv.tkinfo,"",@"SHT_NOTE"
	.sectionflags	@"SHF_NOTE_NV_TKINFO"
	.tkinfo
        /*0018*/ 	.word	0x00000002
        /*0030*/ 	.string	""
        /*0030*/ 	.string	"ptxas"
        /*0030*/ 	.string	"Cuda compilation tools, release 13.0, V13.0.88"
        /*0030*/ 	.string	"Build cuda_13.0.r13.0/compiler.36424714_0"
        /*0030*/ 	.string	"-arch sm_100 -m 64 "



//--------------------- .note.nv.cuinfo           --------------------------
	.section	.note.nv.cuinfo,"",@"SHT_NOTE"
	.sectionflags	@"SHF_NOTE_NV_CUINFO"
        /*0018*/ 	.short	0x0002
        /*001a*/ 	.short	0x0064
        /*001c*/ 	.short	0x0082
	.zero		2


//--------------------- .nv.info                  --------------------------
	.section	.nv.info,"",@"SHT_CUDA_INFO"
	.align	4


	//----- nvinfo : EIATTR_REGCOUNT
	.align		4
        /*0000*/ 	.byte	0x04, 0x2f
        /*0002*/ 	.short	(.L_1 - .L_0)
	.align		4
.L_0:
        /*0004*/ 	.word	index@(_Z9nopKernelPiS_ii)
        /*0008*/ 	.word	0x00000008


	//----- nvinfo : EIATTR_FRAME_SIZE
	.align		4
.L_1:
        /*000c*/ 	.byte	0x04, 0x11
        /*000e*/ 	.short	(.L_3 - .L_2)
	.align		4
.L_2:
        /*0010*/ 	.word	index@(_Z9nopKernelPiS_ii)
        /*0014*/ 	.word	0x00000000


	//----- nvinfo : EIATTR_MIN_STACK_SIZE
	.align		4
.L_3:
        /*0018*/ 	.byte	0x04, 0x12
        /*001a*/ 	.short	(.L_5 - .L_4)
	.align		4
.L_4:
        /*001c*/ 	.word	index@(_Z9nopKernelPiS_ii)
        /*0020*/ 	.word	0x00000000
.L_5:


//--------------------- .nv.compat                --------------------------
	.section	.nv.compat,"",@"SHT_CUDA_COMPAT_INFO"
	.align	4
        /*0000*/ 	.byte	0x02, 0x09, 0x00, 0x00, 0x02, 0x02, 0x01, 0x00, 0x02, 0x05, 0x05, 0x00, 0x03, 0x07, 0x01, 0x01
        /*0010*/ 	.byte	0x02, 0x03, 0x00, 0x00, 0x02, 0x06, 0x01, 0x00, 0x04, 0x0b, 0x08, 0x00, 0x09, 0x00, 0x00, 0x00
        /*0020*/ 	.byte	0x00, 0x00, 0x00, 0x00


//--------------------- .nv.info._Z9nopKernelPiS_ii --------------------------
	.section	.nv.info._Z9nopKernelPiS_ii,"",@"SHT_CUDA_INFO"
	.sectionflags	@""
	.align	4


	//----- nvinfo : EIATTR_CUDA_API_VERSION
	.align		4
        /*0000*/ 	.byte	0x04, 0x37
        /*0002*/ 	.short	(.L_7 - .L_6)
.L_6:
        /*0004*/ 	.word	0x00000082


	//----- nvinfo : EIATTR_KPARAM_INFO
	.align		4
.L_7:
        /*0008*/ 	.byte	0x04, 0x17
        /*000a*/ 	.short	(.L_9 - .L_8)
.L_8:
        /*000c*/ 	.word	0x00000000
        /*0010*/ 	.short	0x0003
        /*0012*/ 	.short	0x0014
        /*0014*/ 	.byte	0x00, 0xf0, 0x11, 0x00


	//----- nvinfo : EIATTR_KPARAM_INFO
	.align		4
.L_9:
        /*0018*/ 	.byte	0x04, 0x17
        /*001a*/ 	.short	(.L_11 - .L_10)
.L_10:
        /*001c*/ 	.word	0x00000000
        /*0020*/ 	.short	0x0002
        /*0022*/ 	.short	0x0010
        /*0024*/ 	.byte	0x00, 0xf0, 0x11, 0x00


	//----- nvinfo : EIATTR_KPARAM_INFO
	.align		4
.L_11:
        /*0028*/ 	.byte	0x04, 0x17
        /*002a*/ 	.short	(.L_13 - .L_12)
.L_12:
        /*002c*/ 	.word	0x00000000
        /*0030*/ 	.short	0x0001
        /*0032*/ 	.short	0x0008
        /*0034*/ 	.byte	0x00, 0xf5, 0x21, 0x00


	//----- nvinfo : EIATTR_KPARAM_INFO
	.align		4
.L_13:
        /*0038*/ 	.byte	0x04, 0x17
        /*003a*/ 	.short	(.L_15 - .L_14)
.L_14:
        /*003c*/ 	.word	0x00000000
        /*0040*/ 	.short	0x0000
        /*0042*/ 	.short	0x0000
        /*0044*/ 	.byte	0x00, 0xf5, 0x21, 0x00


	//----- nvinfo : EIATTR_SPARSE_MMA_MASK
	.align		4
.L_15:
        /*0048*/ 	.byte	0x03, 0x50
        /*004a*/ 	.short	0x0000


	//----- nvinfo : EIATTR_MAXREG_COUNT
	.align		4
        /*004c*/ 	.byte	0x03, 0x1b
        /*004e*/ 	.short	0x00ff


	//----- nvinfo : EIATTR_MERCURY_ISA_VERSION
	.align		4
        /*0050*/ 	.byte	0x03, 0x5f
        /*0052*/ 	.short	0x0101


	//----- nvinfo : EIATTR_VRC_CTA_INIT_COUNT
	.align		4
        /*0054*/ 	.byte	0x02, 0x4a
	.zero		1
	.zero		1


	//----- nvinfo : EIATTR_EXIT_INSTR_OFFSETS
	.align		4
        /*0058*/ 	.byte	0x04, 0x1c
        /*005a*/ 	.short	(.L_17 - .L_16)


	//   ....[0]....
.L_16:
        /*005c*/ 	.word	0x00000090


	//----- nvinfo : EIATTR_CBANK_PARAM_SIZE
	.align		4
.L_17:
        /*0060*/ 	.byte	0x03, 0x19
        /*0062*/ 	.short	0x0018


	//----- nvinfo : EIATTR_PARAM_CBANK
	.align		4
        /*0064*/ 	.byte	0x04, 0x0a
        /*0066*/ 	.short	(.L_19 - .L_18)
	.align		4
.L_18:
        /*0068*/ 	.word	index@(.nv.constant0._Z9nopKernelPiS_ii)
        /*006c*/ 	.short	0x0380
        /*006e*/ 	.short	0x0018


	//----- nvinfo : EIATTR_SW_WAR
	.align		4
.L_19:
        /*0070*/ 	.byte	0x04, 0x36
        /*0072*/ 	.short	(.L_21 - .L_20)
.L_20:
        /*0074*/ 	.word	0x00000008
.L_21:


//--------------------- .nv.callgraph             --------------------------
	.section	.nv.callgraph,"",@"SHT_CUDA_CALLGRAPH"
	.align	4
	.sectionentsize	8
	.align		4
        /*0000*/ 	.word	0x00000000
	.align		4
        /*0004*/ 	.word	0xffffffff
	.align		4
        /*0008*/ 	.word	0x00000000
	.align		4
        /*000c*/ 	.word	0xfffffffe
	.align		4
        /*0010*/ 	.word	0x00000000
	.align		4
        /*0014*/ 	.word	0xfffffffd
	.align		4
        /*0018*/ 	.word	0x00000000
	.align		4
        /*001c*/ 	.word	0xfffffffc


//--------------------- .text._Z9nopKernelPiS_ii  --------------------------
	.section	.text._Z9nopKernelPiS_ii,"ax",@progbits
	.align	128
        .global         _Z9nopKernelPiS_ii
        .type           _Z9nopKernelPiS_ii,@function
        .size           _Z9nopKernelPiS_ii,(.L_x_1 - _Z9nopKernelPiS_ii)
        .other          _Z9nopKernelPiS_ii,@"STO_CUDA_ENTRY STV_DEFAULT"
_Z9nopKernelPiS_ii:
.text._Z9nopKernelPiS_ii:
[----:B------:R-:W-:Y:S01]  /*0000*/  LDC R1, c[0x0][0x37c] ;  /* 0x0000df00ff017b82 */ /* 0x000fe20000000800 */
[----:B------:R-:W0:Y:S07]  /*0010*/  S2R R0, SR_TID.X ;  /* 0x0000000000007919 */ /* 0x000e2e0000002100 */
[----:B------:R-:W0:Y:S01]  /*0020*/  S2UR UR6, SR_CTAID.X ;  /* 0x00000000000679c3 */ /* 0x000e220000002500 */
[----:B------:R-:W1:Y:S07]  /*0030*/  LDCU.64 UR4, c[0x0][0x358] ;  /* 0x00006b00ff0477ac */ /* 0x000e6e0008000a00 */
[----:B------:R-:W0:Y:S08]  /*0040*/  LDC R5, c[0x0][0x360] ;  /* 0x0000d800ff057b82 */ /* 0x000e300000000800 */
[----:B------:R-:W2:Y:S01]  /*0050*/  LDC.64 R2, c[0x0][0x380] ;  /* 0x0000e000ff027b82 */ /* 0x000ea20000000a00 */
[----:B0-----:R-:W-:-:S04]  /*0060*/  IMAD R5, R5, UR6, R0 ;  /* 0x0000000605057c24 */ /* 0x001fc8000f8e0200 */
[----:B--2---:R-:W-:-:S05]  /*0070*/  IMAD.WIDE R2, R5, 0x4, R2 ;  /* 0x0000000405027825 */ /* 0x004fca00078e0202 */
[----:B-1----:R-:W-:Y:S01]  /*0080*/  STG.E desc[UR4][R2.64], R5 ;  /* 0x0000000502007986 */ /* 0x002fe2000c101904 */
[----:B------:R-:W-:Y:S05]  /*0090*/  EXIT ;  /* 0x000000000000794d */ /* 0x000fea0003800000 */
.L_x_0:
[----:B------:R-:W-:-:S00]  /*00a0*/  BRA `(.L_x_0) ;  /* 0xfffffffc00fc7947 */ /* 0x000fc0000383ffff */
[----:B------:R-:W-:-:S00]  /*00b0*/  NOP ;  /* 0x0000000000007918 */ /* 0x000fc00000000000 */
        /* <DEDUP_REMOVED lines=12> */
.L_x_1:


//--------------------- .nv.shared.reserved.0     --------------------------
	.section	.nv.shared.reserved.0,"aw",@nobits
	.weak		__nv_reservedSMEM_offset_0_alias
	.size		__nv_reservedSMEM_offset_0_alias, 0, 64
	.other		__nv_reservedSMEM_offset_0_alias,@"STO_CUDA_RESERVED_SHARED STV_DEFAULT"
__nv_reservedSMEM_offset_0_alias:
	.zero		0
	.zero		64


//--------------------- .nv.constant0._Z9nopKernelPiS_ii --------------------------
	.section	.nv.constant0._Z9nopKernelPiS_ii,"a",@progbits
	.sectionflags	@""
	.align	4
.nv.constant0._Z9nopKernelPiS_ii:
	.zero		920


//--------------------- SYMBOLS --------------------------

	.type		.nv.reservedSmem.offset0,@object
	.size		.nv.reservedSmem.offset0,0x4
